	.headerflags	@"EF_CUDA_TEXMODE_UNIFIED EF_CUDA_64BIT_ADDRESS EF_CUDA_ACCELERATORS EF_CUDA_SM90 EF_CUDA_VIRTUAL_SM(EF_CUDA_SM90)"
	.elftype	@"ET_EXEC"


//--------------------- .nv.info                  --------------------------
	.section	.nv.info,"",@"SHT_CUDA_INFO"
	.align	4


	//----- nvinfo : EIATTR_REGCOUNT
	.align		4
        /*0000*/ 	.byte	0x04, 0x2f
        /*0002*/ 	.short	(.L_3 - .L_2)
	.align		4
.L_2:
        /*0004*/ 	.word	index@(triton_poi_fused__native_batch_norm_legit_no_training_add_convolution_relu_1)
        /*0008*/ 	.word	0x00000017


	//----- nvinfo : EIATTR_MIN_STACK_SIZE
	.align		4
.L_3:
        /*000c*/ 	.byte	0x04, 0x12
        /*000e*/ 	.short	(.L_5 - .L_4)
	.align		4
.L_4:
        /*0010*/ 	.word	index@(triton_poi_fused__native_batch_norm_legit_no_training_add_convolution_relu_1)
        /*0014*/ 	.word	0x00000000


	//----- nvinfo : EIATTR_FRAME_SIZE
	.align		4
.L_5:
        /*0018*/ 	.byte	0x04, 0x11
        /*001a*/ 	.short	(.L_7 - .L_6)
	.align		4
.L_6:
        /*001c*/ 	.word	index@(triton_poi_fused__native_batch_norm_legit_no_training_add_convolution_relu_1)
        /*0020*/ 	.word	0x00000000


	//----- nvinfo : EIATTR_MIN_STACK_SIZE
	.align		4
.L_7:
        /*0024*/ 	.byte	0x04, 0x12
        /*0026*/ 	.short	(.L_9 - .L_8)
	.align		4
.L_8:
        /*0028*/ 	.word	index@(triton_poi_fused__native_batch_norm_legit_no_training_add_convolution_relu_1)
        /*002c*/ 	.word	0x00000000
.L_9:


//--------------------- .nv.info.triton_poi_fused__native_batch_norm_legit_no_training_add_convolution_relu_1 --------------------------
	.section	.nv.info.triton_poi_fused__native_batch_norm_legit_no_training_add_convolution_relu_1,"",@"SHT_CUDA_INFO"
	.sectionflags	@""
	.align	4


	//----- nvinfo : EIATTR_CUDA_API_VERSION
	.align		4
        /*0000*/ 	.byte	0x04, 0x37
        /*0002*/ 	.short	(.L_11 - .L_10)
.L_10:
        /*0004*/ 	.word	0x0000007c


	//----- nvinfo : EIATTR_KPARAM_INFO
	.align		4
.L_11:
        /*0008*/ 	.byte	0x04, 0x17
        /*000a*/ 	.short	(.L_13 - .L_12)
.L_12:
        /*000c*/ 	.word	0x00000000
        /*0010*/ 	.short	0x0008
        /*0012*/ 	.short	0x0040
        /*0014*/ 	.byte	0x00, 0xf0, 0x11, 0x00


	//----- nvinfo : EIATTR_KPARAM_INFO
	.align		4
.L_13:
        /*0018*/ 	.byte	0x04, 0x17
        /*001a*/ 	.short	(.L_15 - .L_14)
.L_14:
        /*001c*/ 	.word	0x00000000
        /*0020*/ 	.short	0x0007
        /*0022*/ 	.short	0x0038
        /*0024*/ 	.byte	0x00, 0xf4, 0x21, 0x00


	//----- nvinfo : EIATTR_KPARAM_INFO
	.align		4
.L_15:
        /*0028*/ 	.byte	0x04, 0x17
        /*002a*/ 	.short	(.L_17 - .L_16)
.L_16:
        /*002c*/ 	.word	0x00000000
        /*0030*/ 	.short	0x0006
        /*0032*/ 	.short	0x0030
        /*0034*/ 	.byte	0x00, 0xf4, 0x21, 0x00


	//----- nvinfo : EIATTR_KPARAM_INFO
	.align		4
.L_17:
        /*0038*/ 	.byte	0x04, 0x17
        /*003a*/ 	.short	(.L_19 - .L_18)
.L_18:
        /*003c*/ 	.word	0x00000000
        /*0040*/ 	.short	0x0005
        /*0042*/ 	.short	0x0028
        /*0044*/ 	.byte	0x00, 0xf4, 0x21, 0x00


	//----- nvinfo : EIATTR_KPARAM_INFO
	.align		4
.L_19:
        /*0048*/ 	.byte	0x04, 0x17
        /*004a*/ 	.short	(.L_21 - .L_20)
.L_20:
        /*004c*/ 	.word	0x00000000
        /*0050*/ 	.short	0x0004
        /*0052*/ 	.short	0x0020
        /*0054*/ 	.byte	0x00, 0xf4, 0x21, 0x00


	//----- nvinfo : EIATTR_KPARAM_INFO
	.align		4
.L_21:
        /*0058*/ 	.byte	0x04, 0x17
        /*005a*/ 	.short	(.L_23 - .L_22)
.L_22:
        /*005c*/ 	.word	0x00000000
        /*0060*/ 	.short	0x0003
        /*0062*/ 	.short	0x0018
        /*0064*/ 	.byte	0x00, 0xf4, 0x21, 0x00


	//----- nvinfo : EIATTR_KPARAM_INFO
	.align		4
.L_23:
        /*0068*/ 	.byte	0x04, 0x17
        /*006a*/ 	.short	(.L_25 - .L_24)
.L_24:
        /*006c*/ 	.word	0x00000000
        /*0070*/ 	.short	0x0002
        /*0072*/ 	.short	0x0010
        /*0074*/ 	.byte	0x00, 0xf4, 0x21, 0x00


	//----- nvinfo : EIATTR_KPARAM_INFO
	.align		4
.L_25:
        /*0078*/ 	.byte	0x04, 0x17
        /*007a*/ 	.short	(.L_27 - .L_26)
.L_26:
        /*007c*/ 	.word	0x00000000
        /*0080*/ 	.short	0x0001
        /*0082*/ 	.short	0x0008
        /*0084*/ 	.byte	0x00, 0xf4, 0x21, 0x00


	//----- nvinfo : EIATTR_KPARAM_INFO
	.align		4
.L_27:
        /*0088*/ 	.byte	0x04, 0x17
        /*008a*/ 	.short	(.L_29 - .L_28)
.L_28:
        /*008c*/ 	.word	0x00000000
        /*0090*/ 	.short	0x0000
        /*0092*/ 	.short	0x0000
        /*0094*/ 	.byte	0x00, 0xf4, 0x21, 0x00


	//----- nvinfo : EIATTR_SPARSE_MMA_MASK
	.align		4
.L_29:
        /*0098*/ 	.byte	0x03, 0x50
        /*009a*/ 	.short	0x0000


	//----- nvinfo : EIATTR_MAXREG_COUNT
	.align		4
        /*009c*/ 	.byte	0x03, 0x1b
        /*009e*/ 	.short	0x00ff


	//----- nvinfo : EIATTR_EXIT_INSTR_OFFSETS
	.align		4
        /*00a0*/ 	.byte	0x04, 0x1c
        /*00a2*/ 	.short	(.L_31 - .L_30)


	//   ....[0]....
.L_30:
        /*00a4*/ 	.word	0x000003d0


	//   ....[1]....
        /*00a8*/ 	.word	0x000003f0


	//----- nvinfo : EIATTR_REQNTID
	.align		4
.L_31:
        /*00ac*/ 	.byte	0x04, 0x10
        /*00ae*/ 	.short	(.L_33 - .L_32)
.L_32:
        /*00b0*/ 	.word	0x00000080
        /*00b4*/ 	.word	0x00000001
        /*00b8*/ 	.word	0x00000001


	//----- nvinfo : EIATTR_CBANK_PARAM_SIZE
	.align		4
.L_33:
        /*00bc*/ 	.byte	0x03, 0x19
        /*00be*/ 	.short	0x0044


	//----- nvinfo : EIATTR_PARAM_CBANK
	.align		4
        /*00c0*/ 	.byte	0x04, 0x0a
        /*00c2*/ 	.short	(.L_35 - .L_34)
	.align		4
.L_34:
        /*00c4*/ 	.word	index@(.nv.constant0.triton_poi_fused__native_batch_norm_legit_no_training_add_convolution_relu_1)
        /*00c8*/ 	.short	0x0210
        /*00ca*/ 	.short	0x0044


	//----- nvinfo : EIATTR_SW_WAR
	.align		4
.L_35:
        /*00cc*/ 	.byte	0x04, 0x36
        /*00ce*/ 	.short	(.L_37 - .L_36)
.L_36:
        /*00d0*/ 	.word	0x00000008
.L_37:


//--------------------- .nv.callgraph             --------------------------
	.section	.nv.callgraph,"",@"SHT_CUDA_CALLGRAPH"
	.align	4
	.sectionentsize	8
	.align		4
        /*0000*/ 	.word	0x00000000
	.align		4
        /*0004*/ 	.word	0xffffffff
	.align		4
        /*0008*/ 	.word	0x00000000
	.align		4
        /*000c*/ 	.word	0xfffffffe
	.align		4
        /*0010*/ 	.word	0x00000000
	.align		4
        /*0014*/ 	.word	0xfffffffd
	.align		4
        /*0018*/ 	.word	0x00000000
	.align		4
        /*001c*/ 	.word	0xfffffffc


//--------------------- .nv.constant4             --------------------------
	.section	.nv.constant4,"a",@progbits
	.align	8
	.align		8
.nv.constant4:
        /*0000*/ 	.dword	_$_str
	.align		8
        /*0008*/ 	.dword	_$_str_$_2


//--------------------- .text.triton_poi_fused__native_batch_norm_legit_no_training_add_convolution_relu_1 --------------------------
	.section	.text.triton_poi_fused__native_batch_norm_legit_no_training_add_convolution_relu_1,"ax",@progbits
	.align	128
        .global         triton_poi_fused__native_batch_norm_legit_no_training_add_convolution_relu_1
        .type           triton_poi_fused__native_batch_norm_legit_no_training_add_convolution_relu_1,@function
        .size           triton_poi_fused__native_batch_norm_legit_no_training_add_convolution_relu_1,(.L_x_1 - triton_poi_fused__native_batch_norm_legit_no_training_add_convolution_relu_1)
        .other          triton_poi_fused__native_batch_norm_legit_no_training_add_convolution_relu_1,@"STO_CUDA_ENTRY STV_DEFAULT"
triton_poi_fused__native_batch_norm_legit_no_training_add_convolution_relu_1:
.text.triton_poi_fused__native_batch_norm_legit_no_training_add_convolution_relu_1:
[----:B------:R-:W0:Y:S01]  /*0000*/  LDC R1, c[0x0][0x28] ;  /* 0x00000a00ff017b82 */ /* 0x000e220000000800 */
[----:B------:R-:W1:Y:S07]  /*0010*/  S2R R0, SR_TID.X ;  /* 0x0000000000007919 */ /* 0x000e6e0000002100 */
[----:B------:R-:W2:Y:S01]  /*0020*/  LDC.64 R12, c[0x0][0x230] ;  /* 0x00008c00ff0c7b82 */ /* 0x000ea20000000a00 */
[----:B------:R-:W-:Y:S01]  /*0030*/  CS2R R4, SRZ ;  /* 0x0000000000047805 */ /* 0x000fe2000001ff00 */
[----:B------:R-:W-:Y:S01]  /*0040*/  ULDC.64 UR4, c[0x0][0x208] ;  /* 0x0000820000047ab9 */ /* 0x000fe20000000a00 */
[----:B------:R-:W3:Y:S05]  /*0050*/  S2R R3, SR_CTAID.X ;  /* 0x0000000000037919 */ /* 0x000eea0000002500 */
[----:B------:R-:W4:Y:S08]  /*0060*/  LDC.64 R16, c[0x0][0x218] ;  /* 0x00008600ff107b82 */ /* 0x000f300000000a00 */
[----:B------:R-:W5:Y:S08]  /*0070*/  LDC.64 R18, c[0x0][0x228] ;  /* 0x00008a00ff127b82 */ /* 0x000f700000000a00 */
[----:B------:R-:W5:Y:S01]  /*0080*/  LDC.64 R8, c[0x0][0x238] ;  /* 0x00008e00ff087b82 */ /* 0x000f620000000a00 */
[----:B-1----:R-:W-:-:S07]  /*0090*/  LOP3.LUT R0, R0, 0x7f, RZ, 0xc0, !PT ;  /* 0x0000007f00007812 */ /* 0x002fce00078ec0ff */
[----:B------:R-:W1:Y:S01]  /*00a0*/  LDC.64 R6, c[0x0][0x240] ;  /* 0x00009000ff067b82 */ /* 0x000e620000000a00 */
[----:B---3--:R-:W-:Y:S02]  /*00b0*/  SHF.R.S32.HI R2, RZ, 0x18, R3 ;  /* 0x00000018ff027819 */ /* 0x008fe40000011403 */
[----:B------:R-:W-:Y:S02]  /*00c0*/  LEA R0, R3, R0, 0x7 ;  /* 0x0000000003007211 */ /* 0x000fe400078e38ff */
[----:B------:R-:W-:Y:S02]  /*00d0*/  SGXT R3, R2, 0x1 ;  /* 0x000000010203781a */ /* 0x000fe40000000200 */
[----:B------:R-:W-:Y:S02]  /*00e0*/  ISETP.GE.AND P0, PT, R0, 0x100, PT ;  /* 0x000001000000780c */ /* 0x000fe40003f06270 */
[----:B------:R-:W-:-:S04]  /*00f0*/  LEA.HI R3, R3, R0, RZ, 0x4 ;  /* 0x0000000003037211 */ /* 0x000fc800078f20ff */
[----:B------:R-:W-:-:S04]  /*0100*/  SHF.R.S32.HI R3, RZ, 0x4, R3 ;  /* 0x00000004ff037819 */ /* 0x000fc80000011403 */
[----:B------:R-:W-:-:S04]  /*0110*/  LEA.HI R2, R3, R3, RZ, 0x2 ;  /* 0x0000000303027211 */ /* 0x000fc800078f10ff */
[----:B------:R-:W-:-:S04]  /*0120*/  LOP3.LUT R2, R2, 0xfffffffc, RZ, 0xc0, !PT ;  /* 0xfffffffc02027812 */ /* 0x000fc800078ec0ff */
[----:B------:R-:W-:Y:S02]  /*0130*/  IADD3 R11, R3, -R2, RZ ;  /* 0x80000002030b7210 */ /* 0x000fe40007ffe0ff */
[----:B------:R-:W3:Y:S03]  /*0140*/  LDC.64 R2, c[0x0][0x210] ;  /* 0x00008400ff027b82 */ /* 0x000ee60000000a00 */
[----:B--2---:R-:W-:-:S05]  /*0150*/  IMAD.WIDE R12, R11, 0x4, R12 ;  /* 0x000000040b0c7825 */ /* 0x004fca00078e020c */
[----:B------:R2:W3:Y:S01]  /*0160*/  @!P0 LDG.E.EL R4, desc[UR4][R12.64] ;  /* 0x000000040c048981 */ /* 0x0004e2000c2e1900 */
[----:B------:R-:W-:Y:S01]  /*0170*/  HFMA2.MMA R10, -RZ, RZ, 0, 0 ;  /* 0x00000000ff0a7435 */ /* 0x000fe200000001ff */
[----:B----4-:R-:W-:Y:S01]  /*0180*/  IMAD.WIDE R16, R11, 0x4, R16 ;  /* 0x000000040b107825 */ /* 0x010fe200078e0210 */
[----:B------:R-:W-:-:S03]  /*0190*/  CS2R R14, SRZ ;  /* 0x00000000000e7805 */ /* 0x000fc6000001ff00 */
[----:B-----5:R-:W-:Y:S01]  /*01a0*/  IMAD.WIDE R18, R11, 0x4, R18 ;  /* 0x000000040b127825 */ /* 0x020fe200078e0212 */
[----:B------:R-:W4:Y:S01]  /*01b0*/  @!P0 LDG.E.EL R5, desc[UR4][R16.64] ;  /* 0x0000000410058981 */ /* 0x000f22000c2e1900 */
[----:B--2---:R-:W2:Y:S03]  /*01c0*/  LDC.64 R12, c[0x0][0x220] ;  /* 0x00008800ff0c7b82 */ /* 0x004ea60000000a00 */
[----:B------:R-:W5:Y:S01]  /*01d0*/  @!P0 LDG.E.EL R14, desc[UR4][R18.64] ;  /* 0x00000004120e8981 */ /* 0x000f62000c2e1900 */
[----:B---3--:R-:W-:-:S05]  /*01e0*/  IMAD.WIDE R2, R0, 0x4, R2 ;  /* 0x0000000400027825 */ /* 0x008fca00078e0202 */
[----:B------:R-:W4:Y:S01]  /*01f0*/  @!P0 LDG.E R10, desc[UR4][R2.64] ;  /* 0x00000004020a8981 */ /* 0x000f22000c1e1900 */
[----:B------:R-:W-:Y:S01]  /*0200*/  MOV R20, RZ ;  /* 0x000000ff00147202 */ /* 0x000fe20000000f00 */
[----:B0-----:R-:W-:-:S04]  /*0210*/  IMAD.WIDE R8, R11, 0x4, R8 ;  /* 0x000000040b087825 */ /* 0x001fc800078e0208 */
[----:B-1----:R-:W-:Y:S01]  /*0220*/  IMAD.WIDE R6, R11, 0x4, R6 ;  /* 0x000000040b067825 */ /* 0x002fe200078e0206 */
[----:B------:R-:W3:Y:S04]  /*0230*/  @!P0 LDG.E.EL R15, desc[UR4][R8.64] ;  /* 0x00000004080f8981 */ /* 0x000ee8000c2e1900 */
[----:B------:R0:W3:Y:S01]  /*0240*/  @!P0 LDG.E.EL R20, desc[UR4][R6.64] ;  /* 0x0000000406148981 */ /* 0x0000e2000c2e1900 */
[----:B------:R-:W-:Y:S01]  /*0250*/  HFMA2.MMA R11, -RZ, RZ, 0, 0 ;  /* 0x00000000ff0b7435 */ /* 0x000fe200000001ff */
[----:B--2---:R-:W-:-:S09]  /*0260*/  IMAD.WIDE R12, R0, 0x4, R12 ;  /* 0x00000004000c7825 */ /* 0x004fd200078e020c */
[----:B------:R-:W2:Y:S01]  /*0270*/  @!P0 LDG.E R11, desc[UR4][R12.64] ;  /* 0x000000040c0b8981 */ /* 0x000ea2000c1e1900 */
[----:B0-----:R-:W-:Y:S01]  /*0280*/  MOV R6, 0x3e800000 ;  /* 0x3e80000000067802 */ /* 0x001fe20000000f00 */
[----:B------:R-:W-:-:S04]  /*0290*/  FADD R16, R4, 9.9999997473787516356e-06 ;  /* 0x3727c5ac04107421 */ /* 0x000fc80000000000 */
[----:B------:R-:W0:Y:S02]  /*02a0*/  MUFU.SQRT R17, R16 ;  /* 0x0000001000117308 */ /* 0x000e240000002000 */
[C---:B0-----:R-:W-:Y:S02]  /*02b0*/  FSETP.GT.AND P1, PT, R17.reuse, 8.50705917302346158658e+37, PT ;  /* 0x7e8000001100780b */ /* 0x041fe40003f24000 */
[----:B------:R-:W-:-:S11]  /*02c0*/  FSETP.GEU.AND P2, PT, R17, 1.175494350822287508e-38, PT ;  /* 0x008000001100780b */ /* 0x000fd60003f4e000 */
[----:B------:R-:W-:-:S04]  /*02d0*/  @P1 FMUL R17, R17, 0.25 ;  /* 0x3e80000011111820 */ /* 0x000fc80000400000 */
[----:B------:R-:W-:-:S06]  /*02e0*/  @!P2 FMUL R17, R17, 16777216 ;  /* 0x4b8000001111a820 */ /* 0x000fcc0000400000 */
[----:B------:R-:W0:Y:S01]  /*02f0*/  MUFU.RCP R17, R17 ;  /* 0x0000001100117308 */ /* 0x000e220000001000 */
[----:B------:R-:W-:Y:S01]  /*0300*/  FSEL R6, R6, 1, P1 ;  /* 0x3f80000006067808 */ /* 0x000fe20000800000 */
[----:B----4-:R-:W-:Y:S02]  /*0310*/  FADD R9, R5, R10 ;  /* 0x0000000a05097221 */ /* 0x010fe40000000000 */
[----:B------:R-:W1:Y:S02]  /*0320*/  LDC.64 R4, c[0x0][0x248] ;  /* 0x00009200ff047b82 */ /* 0x000e640000000a00 */
[----:B------:R-:W-:Y:S01]  /*0330*/  @!P2 FMUL R6, R6, 16777216 ;  /* 0x4b8000000606a820 */ /* 0x000fe20000400000 */
[----:B-----5:R-:W-:-:S03]  /*0340*/  FADD R14, R9, -R14 ;  /* 0x8000000e090e7221 */ /* 0x020fc60000000000 */
[----:B0-----:R-:W-:-:S04]  /*0350*/  FMUL R7, R17, R6 ;  /* 0x0000000611077220 */ /* 0x001fc80000400000 */
[----:B------:R-:W-:-:S04]  /*0360*/  FMUL R7, R14, R7 ;  /* 0x000000070e077220 */ /* 0x000fc80000400000 */
[----:B---3--:R-:W-:-:S05]  /*0370*/  FFMA R7, R7, R15, R20 ;  /* 0x0000000f07077223 */ /* 0x008fca0000000014 */
[C---:B------:R-:W-:Y:S01]  /*0380*/  FSETP.GEU.AND P1, PT, R7.reuse, RZ, PT ;  /* 0x000000ff0700720b */ /* 0x040fe20003f2e000 */
[----:B------:R0:W-:Y:S03]  /*0390*/  @!P0 STG.E desc[UR4][R2.64], R9 ;  /* 0x0000000902008986 */ /* 0x0001e6000c101904 */
[----:B------:R-:W-:Y:S01]  /*03a0*/  FSEL R6, R7, RZ, P1 ;  /* 0x000000ff07067208 */ /* 0x000fe20000800000 */
[----:B-1----:R-:W-:-:S04]  /*03b0*/  IMAD.WIDE R4, R0, 0x4, R4 ;  /* 0x0000000400047825 */ /* 0x002fc800078e0204 */
[----:B--2---:R-:W-:Y:S01]  /*03c0*/  FADD R11, R6, R11 ;  /* 0x0000000b060b7221 */ /* 0x004fe20000000000 */
[----:B0-----:R-:W-:Y:S06]  /*03d0*/  @P0 EXIT ;  /* 0x000000000000094d */ /* 0x001fec0003800000 */
[----:B------:R-:W-:Y:S01]  /*03e0*/  STG.E desc[UR4][R4.64], R11 ;  /* 0x0000000b04007986 */ /* 0x000fe2000c101904 */
[----:B------:R-:W-:Y:S05]  /*03f0*/  EXIT ;  /* 0x000000000000794d */ /* 0x000fea0003800000 */
.L_x_0:
[----:B------:R-:W-:-:S00]  /*0400*/  BRA `(.L_x_0) ;  /* 0xfffffffc00fc7947 */ /* 0x000fc0000383ffff */
[----:B------:R-:W-:-:S00]  /*0410*/  NOP ;  /* 0x0000000000007918 */ /* 0x000fc00000000000 */
        /* <DEDUP_REMOVED lines=14> */
.L_x_1:


//--------------------- .nv.global.init           --------------------------
	.section	.nv.global.init,"aw",@progbits
.nv.global.init:
	.type		_$_str,@object
	.size		_$_str,(_$_str_$_2 - _$_str)
_$_str:
        /*0000*/ 	.byte	0x5f, 0x5f, 0x43, 0x55, 0x44, 0x41, 0x5f, 0x46, 0x54, 0x5a, 0x00
	.type		_$_str_$_2,@object
	.size		_$_str_$_2,(.L_1 - _$_str_$_2)
_$_str_$_2:
        /*000b*/ 	.byte	0x5f, 0x5f, 0x43, 0x55, 0x44, 0x41, 0x5f, 0x50, 0x52, 0x45, 0x43, 0x5f, 0x53, 0x51, 0x52, 0x54
        /*001b*/ 	.byte	0x00
.L_1:


//--------------------- .nv.constant0.triton_poi_fused__native_batch_norm_legit_no_training_add_convolution_relu_1 --------------------------
	.section	.nv.constant0.triton_poi_fused__native_batch_norm_legit_no_training_add_convolution_relu_1,"a",@progbits
	.sectionflags	@""
	.align	4
.nv.constant0.triton_poi_fused__native_batch_norm_legit_no_training_add_convolution_relu_1:
	.zero		596
